//
// Generated by NVIDIA NVVM Compiler
//
// Compiler Build ID: CL-36424714
// Cuda compilation tools, release 13.0, V13.0.88
// Based on NVVM 20.0.0
//

.version 9.0
.target sm_100
.address_size 64

	// .globl	_Z9histogrimiPiPj
// _ZZ23histogrim_shared_memoryiPiPjE4hist has been demoted

.visible .entry _Z9histogrimiPiPj(
	.param .u32 _Z9histogrimiPiPj_param_0,
	.param .u64 .ptr .align 1 _Z9histogrimiPiPj_param_1,
	.param .u64 .ptr .align 1 _Z9histogrimiPiPj_param_2
)
{
	.reg .pred 	%p<2>;
	.reg .b32 	%r<8>;
	.reg .b64 	%rd<9>;

	ld.param.u32 	%r2, [_Z9histogrimiPiPj_param_0];
	ld.param.u64 	%rd1, [_Z9histogrimiPiPj_param_1];
	ld.param.u64 	%rd2, [_Z9histogrimiPiPj_param_2];
	mov.u32 	%r3, %ctaid.x;
	mov.u32 	%r4, %ntid.x;
	mov.u32 	%r5, %tid.x;
	mad.lo.s32 	%r1, %r3, %r4, %r5;
	setp.ge.s32 	%p1, %r1, %r2;
	@%p1 bra 	$L__BB0_2;
	cvta.to.global.u64 	%rd3, %rd1;
	cvta.to.global.u64 	%rd4, %rd2;
	mul.wide.s32 	%rd5, %r1, 4;
	add.s64 	%rd6, %rd3, %rd5;
	ld.global.u32 	%r6, [%rd6];
	mul.wide.s32 	%rd7, %r6, 4;
	add.s64 	%rd8, %rd4, %rd7;
	atom.global.add.u32 	%r7, [%rd8], 1;
$L__BB0_2:
	ret;

}
	// .globl	_Z23histogrim_shared_memoryiPiPj
.visible .entry _Z23histogrim_shared_memoryiPiPj(
	.param .u32 _Z23histogrim_shared_memoryiPiPj_param_0,
	.param .u64 .ptr .align 1 _Z23histogrim_shared_memoryiPiPj_param_1,
	.param .u64 .ptr .align 1 _Z23histogrim_shared_memoryiPiPj_param_2
)
{
	.reg .pred 	%p<4>;
	.reg .b32 	%r<17>;
	.reg .b64 	%rd<9>;
	// demoted variable
	.shared .align 4 .b8 _ZZ23histogrim_shared_memoryiPiPjE4hist[128];
	ld.param.u32 	%r4, [_Z23histogrim_shared_memoryiPiPj_param_0];
	ld.param.u64 	%rd1, [_Z23histogrim_shared_memoryiPiPj_param_1];
	ld.param.u64 	%rd2, [_Z23histogrim_shared_memoryiPiPj_param_2];
	mov.u32 	%r1, %tid.x;
	setp.gt.u32 	%p1, %r1, 31;
	shl.b32 	%r5, %r1, 2;
	mov.u32 	%r6, _ZZ23histogrim_shared_memoryiPiPjE4hist;
	add.s32 	%r2, %r6, %r5;
	@%p1 bra 	$L__BB1_2;
	mov.b32 	%r7, 0;
	st.shared.u32 	[%r2], %r7;
$L__BB1_2:
	bar.sync 	0;
	mov.u32 	%r8, %ctaid.x;
	mov.u32 	%r9, %ntid.x;
	mad.lo.s32 	%r3, %r8, %r9, %r1;
	setp.ge.s32 	%p2, %r3, %r4;
	@%p2 bra 	$L__BB1_4;
	cvta.to.global.u64 	%rd3, %rd1;
	mul.wide.s32 	%rd4, %r3, 4;
	add.s64 	%rd5, %rd3, %rd4;
	ld.global.u32 	%r10, [%rd5];
	shl.b32 	%r11, %r10, 2;
	add.s32 	%r13, %r6, %r11;
	atom.shared.add.u32 	%r14, [%r13], 1;
$L__BB1_4:
	setp.gt.u32 	%p3, %r1, 31;
	bar.sync 	0;
	@%p3 bra 	$L__BB1_6;
	cvta.to.global.u64 	%rd6, %rd2;
	mul.wide.u32 	%rd7, %r1, 4;
	add.s64 	%rd8, %rd6, %rd7;
	ld.shared.u32 	%r15, [%r2];
	atom.global.add.u32 	%r16, [%rd8], %r15;
$L__BB1_6:
	ret;

}


// ===== COMPILED SASS (sm_100) =====

	.target	sm_100

	.elftype	@"ET_EXEC"


//--------------------- .note.nv.tkinfo           --------------------------
	.section	.note.nv.tkinfo,"",@"SHT_NOTE"
	.sectionflags	@"SHF_NOTE_NV_TKINFO"
	.tkinfo
        /*0018*/ 	.word	0x00000002
        /*0030*/ 	.string	""
        /*0030*/ 	.string	"ptxas"
        /*0030*/ 	.string	"Cuda compilation tools, release 13.0, V13.0.88"
        /*0030*/ 	.string	"Build cuda_13.0.r13.0/compiler.36424714_0"
        /*0030*/ 	.string	"-arch sm_100 -m 64 "



//--------------------- .note.nv.cuinfo           --------------------------
	.section	.note.nv.cuinfo,"",@"SHT_NOTE"
	.sectionflags	@"SHF_NOTE_NV_CUINFO"
        /*0018*/ 	.short	0x0002
        /*001a*/ 	.short	0x0064
        /*001c*/ 	.short	0x0082
	.zero		2


//--------------------- .nv.info                  --------------------------
	.section	.nv.info,"",@"SHT_CUDA_INFO"
	.align	4


	//----- nvinfo : EIATTR_REGCOUNT
	.align		4
        /*0000*/ 	.byte	0x04, 0x2f
        /*0002*/ 	.short	(.L_1 - .L_0)
	.align		4
.L_0:
        /*0004*/ 	.word	index@(_Z9histogrimiPiPj)
        /*0008*/ 	.word	0x0000000a


	//----- nvinfo : EIATTR_FRAME_SIZE
	.align		4
.L_1:
        /*000c*/ 	.byte	0x04, 0x11
        /*000e*/ 	.short	(.L_3 - .L_2)
	.align		4
.L_2:
        /*0010*/ 	.word	index@(_Z9histogrimiPiPj)
        /*0014*/ 	.word	0x00000000


	//----- nvinfo : EIATTR_REGCOUNT
	.align		4
.L_3:
        /*0018*/ 	.byte	0x04, 0x2f
        /*001a*/ 	.short	(.L_5 - .L_4)
	.align		4
.L_4:
        /*001c*/ 	.word	index@(_Z23histogrim_shared_memoryiPiPj)
        /*0020*/ 	.word	0x0000000a


	//----- nvinfo : EIATTR_FRAME_SIZE
	.align		4
.L_5:
        /*0024*/ 	.byte	0x04, 0x11
        /*0026*/ 	.short	(.L_7 - .L_6)
	.align		4
.L_6:
        /*0028*/ 	.word	index@(_Z23histogrim_shared_memoryiPiPj)
        /*002c*/ 	.word	0x00000000


	//----- nvinfo : EIATTR_MIN_STACK_SIZE
	.align		4
.L_7:
        /*0030*/ 	.byte	0x04, 0x12
        /*0032*/ 	.short	(.L_9 - .L_8)
	.align		4
.L_8:
        /*0034*/ 	.word	index@(_Z23histogrim_shared_memoryiPiPj)
        /*0038*/ 	.word	0x00000000


	//----- nvinfo : EIATTR_MIN_STACK_SIZE
	.align		4
.L_9:
        /*003c*/ 	.byte	0x04, 0x12
        /*003e*/ 	.short	(.L_11 - .L_10)
	.align		4
.L_10:
        /*0040*/ 	.word	index@(_Z9histogrimiPiPj)
        /*0044*/ 	.word	0x00000000
.L_11:


//--------------------- .nv.compat                --------------------------
	.section	.nv.compat,"",@"SHT_CUDA_COMPAT_INFO"
	.align	4
        /*0000*/ 	.byte	0x02, 0x09, 0x00, 0x00, 0x02, 0x02, 0x01, 0x00, 0x02, 0x05, 0x05, 0x00, 0x03, 0x07, 0x01, 0x01
        /*0010*/ 	.byte	0x02, 0x03, 0x00, 0x00, 0x02, 0x06, 0x01, 0x00, 0x04, 0x0b, 0x08, 0x00, 0x09, 0x00, 0x00, 0x00
        /*0020*/ 	.byte	0x00, 0x00, 0x00, 0x00


//--------------------- .nv.info._Z23histogrim_shared_memoryiPiPj --------------------------
	.section	.nv.info._Z23histogrim_shared_memoryiPiPj,"",@"SHT_CUDA_INFO"
	.sectionflags	@""
	.align	4


	//----- nvinfo : EIATTR_CUDA_API_VERSION
	.align		4
        /*0000*/ 	.byte	0x04, 0x37
        /*0002*/ 	.short	(.L_13 - .L_12)
.L_12:
        /*0004*/ 	.word	0x00000082


	//----- nvinfo : EIATTR_KPARAM_INFO
	.align		4
.L_13:
        /*0008*/ 	.byte	0x04, 0x17
        /*000a*/ 	.short	(.L_15 - .L_14)
.L_14:
        /*000c*/ 	.word	0x00000000
        /*0010*/ 	.short	0x0002
        /*0012*/ 	.short	0x0010
        /*0014*/ 	.byte	0x00, 0xf5, 0x21, 0x00


	//----- nvinfo : EIATTR_KPARAM_INFO
	.align		4
.L_15:
        /*0018*/ 	.byte	0x04, 0x17
        /*001a*/ 	.short	(.L_17 - .L_16)
.L_16:
        /*001c*/ 	.word	0x00000000
        /*0020*/ 	.short	0x0001
        /*0022*/ 	.short	0x0008
        /*0024*/ 	.byte	0x00, 0xf5, 0x21, 0x00


	//----- nvinfo : EIATTR_KPARAM_INFO
	.align		4
.L_17:
        /*0028*/ 	.byte	0x04, 0x17
        /*002a*/ 	.short	(.L_19 - .L_18)
.L_18:
        /*002c*/ 	.word	0x00000000
        /*0030*/ 	.short	0x0000
        /*0032*/ 	.short	0x0000
        /*0034*/ 	.byte	0x00, 0xf0, 0x11, 0x00


	//----- nvinfo : EIATTR_SPARSE_MMA_MASK
	.align		4
.L_19:
        /*0038*/ 	.byte	0x03, 0x50
        /*003a*/ 	.short	0x0000


	//----- nvinfo : EIATTR_MAXREG_COUNT
	.align		4
        /*003c*/ 	.byte	0x03, 0x1b
        /*003e*/ 	.short	0x00ff


	//----- nvinfo : EIATTR_NUM_BARRIERS
	.align		4
        /*0040*/ 	.byte	0x02, 0x4c
        /*0042*/ 	.byte	0x01
	.zero		1


	//----- nvinfo : EIATTR_MERCURY_ISA_VERSION
	.align		4
        /*0044*/ 	.byte	0x03, 0x5f
        /*0046*/ 	.short	0x0101


	//----- nvinfo : EIATTR_VRC_CTA_INIT_COUNT
	.align		4
        /*0048*/ 	.byte	0x02, 0x4a
	.zero		1
	.zero		1


	//----- nvinfo : EIATTR_EXIT_INSTR_OFFSETS
	.align		4
        /*004c*/ 	.byte	0x04, 0x1c
        /*004e*/ 	.short	(.L_21 - .L_20)


	//   ....[0]....
.L_20:
        /*0050*/ 	.word	0x00000180


	//   ....[1]....
        /*0054*/ 	.word	0x000001d0


	//----- nvinfo : EIATTR_CRS_STACK_SIZE
	.align		4
.L_21:
        /*0058*/ 	.byte	0x04, 0x1e
        /*005a*/ 	.short	(.L_23 - .L_22)
.L_22:
        /*005c*/ 	.word	0x00000000


	//----- nvinfo : EIATTR_CBANK_PARAM_SIZE
	.align		4
.L_23:
        /*0060*/ 	.byte	0x03, 0x19
        /*0062*/ 	.short	0x0018


	//----- nvinfo : EIATTR_PARAM_CBANK
	.align		4
        /*0064*/ 	.byte	0x04, 0x0a
        /*0066*/ 	.short	(.L_25 - .L_24)
	.align		4
.L_24:
        /*0068*/ 	.word	index@(.nv.constant0._Z23histogrim_shared_memoryiPiPj)
        /*006c*/ 	.short	0x0380
        /*006e*/ 	.short	0x0018


	//----- nvinfo : EIATTR_SW_WAR
	.align		4
.L_25:
        /*0070*/ 	.byte	0x04, 0x36
        /*0072*/ 	.short	(.L_27 - .L_26)
.L_26:
        /*0074*/ 	.word	0x00000008
.L_27:


//--------------------- .nv.info._Z9histogrimiPiPj --------------------------
	.section	.nv.info._Z9histogrimiPiPj,"",@"SHT_CUDA_INFO"
	.sectionflags	@""
	.align	4


	//----- nvinfo : EIATTR_CUDA_API_VERSION
	.align		4
        /*0000*/ 	.byte	0x04, 0x37
        /*0002*/ 	.short	(.L_29 - .L_28)
.L_28:
        /*0004*/ 	.word	0x00000082


	//----- nvinfo : EIATTR_KPARAM_INFO
	.align		4
.L_29:
        /*0008*/ 	.byte	0x04, 0x17
        /*000a*/ 	.short	(.L_31 - .L_30)
.L_30:
        /*000c*/ 	.word	0x00000000
        /*0010*/ 	.short	0x0002
        /*0012*/ 	.short	0x0010
        /*0014*/ 	.byte	0x00, 0xf5, 0x21, 0x00


	//----- nvinfo : EIATTR_KPARAM_INFO
	.align		4
.L_31:
        /*0018*/ 	.byte	0x04, 0x17
        /*001a*/ 	.short	(.L_33 - .L_32)
.L_32:
        /*001c*/ 	.word	0x00000000
        /*0020*/ 	.short	0x0001
        /*0022*/ 	.short	0x0008
        /*0024*/ 	.byte	0x00, 0xf5, 0x21, 0x00


	//----- nvinfo : EIATTR_KPARAM_INFO
	.align		4
.L_33:
        /*0028*/ 	.byte	0x04, 0x17
        /*002a*/ 	.short	(.L_35 - .L_34)
.L_34:
        /*002c*/ 	.word	0x00000000
        /*0030*/ 	.short	0x0000
        /*0032*/ 	.short	0x0000
        /*0034*/ 	.byte	0x00, 0xf0, 0x11, 0x00


	//----- nvinfo : EIATTR_SPARSE_MMA_MASK
	.align		4
.L_35:
        /*0038*/ 	.byte	0x03, 0x50
        /*003a*/ 	.short	0x0000


	//----- nvinfo : EIATTR_MAXREG_COUNT
	.align		4
        /*003c*/ 	.byte	0x03, 0x1b
        /*003e*/ 	.short	0x00ff


	//----- nvinfo : EIATTR_MERCURY_ISA_VERSION
	.align		4
        /*0040*/ 	.byte	0x03, 0x5f
        /*0042*/ 	.short	0x0101


	//----- nvinfo : EIATTR_VRC_CTA_INIT_COUNT
	.align		4
        /*0044*/ 	.byte	0x02, 0x4a
	.zero		1
	.zero		1


	//----- nvinfo : EIATTR_EXIT_INSTR_OFFSETS
	.align		4
        /*0048*/ 	.byte	0x04, 0x1c
        /*004a*/ 	.short	(.L_37 - .L_36)


	//   ....[0]....
.L_36:
        /*004c*/ 	.word	0x00000070


	//   ....[1]....
        /*0050*/ 	.word	0x00000100


	//----- nvinfo : EIATTR_CBANK_PARAM_SIZE
	.align		4
.L_37:
        /*0054*/ 	.byte	0x03, 0x19
        /*0056*/ 	.short	0x0018


	//----- nvinfo : EIATTR_PARAM_CBANK
	.align		4
        /*0058*/ 	.byte	0x04, 0x0a
        /*005a*/ 	.short	(.L_39 - .L_38)
	.align		4
.L_38:
        /*005c*/ 	.word	index@(.nv.constant0._Z9histogrimiPiPj)
        /*0060*/ 	.short	0x0380
        /*0062*/ 	.short	0x0018


	//----- nvinfo : EIATTR_SW_WAR
	.align		4
.L_39:
        /*0064*/ 	.byte	0x04, 0x36
        /*0066*/ 	.short	(.L_41 - .L_40)
.L_40:
        /*0068*/ 	.word	0x00000008
.L_41:


//--------------------- .nv.callgraph             --------------------------
	.section	.nv.callgraph,"",@"SHT_CUDA_CALLGRAPH"
	.align	4
	.sectionentsize	8
	.align		4
        /*0000*/ 	.word	0x00000000
	.align		4
        /*0004*/ 	.word	0xffffffff
	.align		4
        /*0008*/ 	.word	0x00000000
	.align		4
        /*000c*/ 	.word	0xfffffffe
	.align		4
        /*0010*/ 	.word	0x00000000
	.align		4
        /*0014*/ 	.word	0xfffffffd
	.align		4
        /*0018*/ 	.word	0x00000000
	.align		4
        /*001c*/ 	.word	0xfffffffc


//--------------------- .text._Z23histogrim_shared_memoryiPiPj --------------------------
	.section	.text._Z23histogrim_shared_memoryiPiPj,"ax",@progbits
	.align	128
        .global         _Z23histogrim_shared_memoryiPiPj
        .type           _Z23histogrim_shared_memoryiPiPj,@function
        .size           _Z23histogrim_shared_memoryiPiPj,(.L_x_4 - _Z23histogrim_shared_memoryiPiPj)
        .other          _Z23histogrim_shared_memoryiPiPj,@"STO_CUDA_ENTRY STV_DEFAULT"
_Z23histogrim_shared_memoryiPiPj:
.text._Z23histogrim_shared_memoryiPiPj:
[----:B------:R-:W-:Y:S01]  /*0000*/  LDC R1, c[0x0][0x37c] ;  /* 0x0000df00ff017b82 */ /* 0x000fe20000000800 */
[----:B------:R-:W0:Y:S07]  /*0010*/  S2R R7, SR_TID.X ;  /* 0x0000000000077919 */ /* 0x000e2e0000002100 */
[----:B------:R-:W1:Y:S01]  /*0020*/  S2UR UR6, SR_CTAID.X ;  /* 0x00000000000679c3 */ /* 0x000e620000002500 */
[----:B------:R-:W2:Y:S01]  /*0030*/  LDCU UR7, c[0x0][0x380] ;  /* 0x00007000ff0777ac */ /* 0x000ea20008000800 */
[----:B------:R-:W-:Y:S01]  /*0040*/  BSSY.RECONVERGENT B0, `(.L_x_0) ;  /* 0x0000012000007945 */ /* 0x000fe20003800200 */
[----:B------:R-:W-:-:S05]  /*0050*/  UMOV UR4, 0x400 ;  /* 0x0000040000047882 */ /* 0x000fca0000000000 */
[----:B------:R-:W1:Y:S08]  /*0060*/  LDC R0, c[0x0][0x360] ;  /* 0x0000d800ff007b82 */ /* 0x000e700000000800 */
[----:B------:R-:W3:Y:S01]  /*0070*/  S2UR UR5, SR_CgaCtaId ;  /* 0x00000000000579c3 */ /* 0x000ee20000008800 */
[----:B0-----:R-:W-:Y:S01]  /*0080*/  ISETP.GT.U32.AND P0, PT, R7, 0x1f, PT ;  /* 0x0000001f0700780c */ /* 0x001fe20003f04070 */
[----:B-1----:R-:W-:-:S05]  /*0090*/  IMAD R5, R0, UR6, R7 ;  /* 0x0000000600057c24 */ /* 0x002fca000f8e0207 */
[----:B--2---:R-:W-:Y:S01]  /*00a0*/  ISETP.GE.AND P1, PT, R5, UR7, PT ;  /* 0x0000000705007c0c */ /* 0x004fe2000bf26270 */
[----:B------:R-:W0:Y:S01]  /*00b0*/  LDCU.64 UR6, c[0x0][0x358] ;  /* 0x00006b00ff0677ac */ /* 0x000e220008000a00 */
[----:B---3--:R-:W-:-:S06]  /*00c0*/  ULEA UR4, UR5, UR4, 0x18 ;  /* 0x0000000405047291 */ /* 0x008fcc000f8ec0ff */
[----:B------:R-:W-:-:S05]  /*00d0*/  LEA R0, R7, UR4, 0x2 ;  /* 0x0000000407007c11 */ /* 0x000fca000f8e10ff */
[----:B------:R1:W-:Y:S01]  /*00e0*/  @!P0 STS [R0], RZ ;  /* 0x000000ff00008388 */ /* 0x0003e20000000800 */
[----:B------:R-:W-:Y:S06]  /*00f0*/  BAR.SYNC.DEFER_BLOCKING 0x0 ;  /* 0x0000000000007b1d */ /* 0x000fec0000010000 */
[----:B------:R-:W-:Y:S05]  /*0100*/  @P1 BRA `(.L_x_1) ;  /* 0x0000000000141947 */ /* 0x000fea0003800000 */
[----:B------:R-:W2:Y:S02]  /*0110*/  LDC.64 R2, c[0x0][0x388] ;  /* 0x0000e200ff027b82 */ /* 0x000ea40000000a00 */
[----:B--2---:R-:W-:-:S06]  /*0120*/  IMAD.WIDE R2, R5, 0x4, R2 ;  /* 0x0000000405027825 */ /* 0x004fcc00078e0202 */
[----:B0-----:R-:W2:Y:S02]  /*0130*/  LDG.E R2, desc[UR6][R2.64] ;  /* 0x0000000602027981 */ /* 0x001ea4000c1e1900 */
[----:B--2---:R-:W-:-:S05]  /*0140*/  LEA R4, R2, UR4, 0x2 ;  /* 0x0000000402047c11 */ /* 0x004fca000f8e10ff */
[----:B------:R2:W-:Y:S02]  /*0150*/  ATOMS.POPC.INC.32 RZ, [R4+URZ] ;  /* 0x0000000004ff7f8c */ /* 0x0005e4000d8000ff */
.L_x_1:
[----:B0-----:R-:W-:Y:S05]  /*0160*/  BSYNC.RECONVERGENT B0 ;  /* 0x0000000000007941 */ /* 0x001fea0003800200 */
.L_x_0:
[----:B------:R-:W-:Y:S06]  /*0170*/  BAR.SYNC.DEFER_BLOCKING 0x0 ;  /* 0x0000000000007b1d */ /* 0x000fec0000010000 */
[----:B------:R-:W-:Y:S05]  /*0180*/  @P0 EXIT ;  /* 0x000000000000094d */ /* 0x000fea0003800000 */
[----:B------:R-:W0:Y:S01]  /*0190*/  LDS R5, [R0] ;  /* 0x0000000000057984 */ /* 0x000e220000000800 */
[----:B------:R-:W3:Y:S02]  /*01a0*/  LDC.64 R2, c[0x0][0x390] ;  /* 0x0000e400ff027b82 */ /* 0x000ee40000000a00 */
[----:B---3--:R-:W-:-:S05]  /*01b0*/  IMAD.WIDE.U32 R2, R7, 0x4, R2 ;  /* 0x0000000407027825 */ /* 0x008fca00078e0002 */
[----:B0-----:R-:W-:Y:S01]  /*01c0*/  REDG.E.ADD.STRONG.GPU desc[UR6][R2.64], R5 ;  /* 0x000000050200798e */ /* 0x001fe2000c12e106 */
[----:B------:R-:W-:Y:S05]  /*01d0*/  EXIT ;  /* 0x000000000000794d */ /* 0x000fea0003800000 */
.L_x_2:
[----:B------:R-:W-:-:S00]  /*01e0*/  BRA `(.L_x_2) ;  /* 0xfffffffc00fc7947 */ /* 0x000fc0000383ffff */
[----:B------:R-:W-:-:S00]  /*01f0*/  NOP ;  /* 0x0000000000007918 */ /* 0x000fc00000000000 */
        /* <DEDUP_REMOVED lines=8> */
.L_x_4:


//--------------------- .text._Z9histogrimiPiPj   --------------------------
	.section	.text._Z9histogrimiPiPj,"ax",@progbits
	.align	128
        .global         _Z9histogrimiPiPj
        .type           _Z9histogrimiPiPj,@function
        .size           _Z9histogrimiPiPj,(.L_x_5 - _Z9histogrimiPiPj)
        .other          _Z9histogrimiPiPj,@"STO_CUDA_ENTRY STV_DEFAULT"
_Z9histogrimiPiPj:
.text._Z9histogrimiPiPj:
[----:B------:R-:W-:Y:S01]  /*0000*/  LDC R1, c[0x0][0x37c] ;  /* 0x0000df00ff017b82 */ /* 0x000fe20000000800 */
[----:B------:R-:W0:Y:S07]  /*0010*/  S2R R0, SR_TID.X ;  /* 0x0000000000007919 */ /* 0x000e2e0000002100 */
[----:B------:R-:W0:Y:S01]  /*0020*/  S2UR UR4, SR_CTAID.X ;  /* 0x00000000000479c3 */ /* 0x000e220000002500 */
[----:B------:R-:W1:Y:S07]  /*0030*/  LDCU UR5, c[0x0][0x380] ;  /* 0x00007000ff0577ac */ /* 0x000e6e0008000800 */
[----:B------:R-:W0:Y:S02]  /*0040*/  LDC R5, c[0x0][0x360] ;  /* 0x0000d800ff057b82 */ /* 0x000e240000000800 */
[----:B0-----:R-:W-:-:S05]  /*0050*/  IMAD R5, R5, UR4, R0 ;  /* 0x0000000405057c24 */ /* 0x001fca000f8e0200 */
[----:B-1----:R-:W-:-:S13]  /*0060*/  ISETP.GE.AND P0, PT, R5, UR5, PT ;  /* 0x0000000505007c0c */ /* 0x002fda000bf06270 */
[----:B------:R-:W-:Y:S05]  /*0070*/  @P0 EXIT ;  /* 0x000000000000094d */ /* 0x000fea0003800000 */
[----:B------:R-:W0:Y:S01]  /*0080*/  LDC.64 R2, c[0x0][0x388] ;  /* 0x0000e200ff027b82 */ /* 0x000e220000000a00 */
[----:B------:R-:W1:Y:S01]  /*0090*/  LDCU.64 UR4, c[0x0][0x358] ;  /* 0x00006b00ff0477ac */ /* 0x000e620008000a00 */
[----:B0-----:R-:W-:-:S06]  /*00a0*/  IMAD.WIDE R2, R5, 0x4, R2 ;  /* 0x0000000405027825 */ /* 0x001fcc00078e0202 */
[----:B------:R-:W0:Y:S01]  /*00b0*/  LDC.64 R4, c[0x0][0x390] ;  /* 0x0000e400ff047b82 */ /* 0x000e220000000a00 */
[----:B-1----:R-:W0:Y:S01]  /*00c0*/  LDG.E R3, desc[UR4][R2.64] ;  /* 0x0000000402037981 */ /* 0x002e22000c1e1900 */
[----:B------:R-:W-:Y:S02]  /*00d0*/  HFMA2 R7, -RZ, RZ, 0, 5.9604644775390625e-08 ;  /* 0x00000001ff077431 */ /* 0x000fe400000001ff */
[----:B0-----:R-:W-:-:S05]  /*00e0*/  IMAD.WIDE R4, R3, 0x4, R4 ;  /* 0x0000000403047825 */ /* 0x001fca00078e0204 */
[----:B------:R-:W-:Y:S01]  /*00f0*/  REDG.E.ADD.STRONG.GPU desc[UR4][R4.64], R7 ;  /* 0x000000070400798e */ /* 0x000fe2000c12e104 */
[----:B------:R-:W-:Y:S05]  /*0100*/  EXIT ;  /* 0x000000000000794d */ /* 0x000fea0003800000 */
.L_x_3:
        /* <DEDUP_REMOVED lines=15> */
.L_x_5:


//--------------------- .nv.shared._Z23histogrim_shared_memoryiPiPj --------------------------
	.section	.nv.shared._Z23histogrim_shared_memoryiPiPj,"aw",@nobits
	.sectionflags	@""
	.align	4
.nv.shared._Z23histogrim_shared_memoryiPiPj:
	.zero		1152


//--------------------- .nv.shared.reserved.0     --------------------------
	.section	.nv.shared.reserved.0,"aw",@nobits
	.weak		__nv_reservedSMEM_offset_0_alias
	.size		__nv_reservedSMEM_offset_0_alias, 0, 64
	.other		__nv_reservedSMEM_offset_0_alias,@"STO_CUDA_RESERVED_SHARED STV_DEFAULT"
__nv_reservedSMEM_offset_0_alias:
	.zero		0
	.zero		64


//--------------------- .nv.constant0._Z23histogrim_shared_memoryiPiPj --------------------------
	.section	.nv.constant0._Z23histogrim_shared_memoryiPiPj,"a",@progbits
	.sectionflags	@""
	.align	4
.nv.constant0._Z23histogrim_shared_memoryiPiPj:
	.zero		920


//--------------------- .nv.constant0._Z9histogrimiPiPj --------------------------
	.section	.nv.constant0._Z9histogrimiPiPj,"a",@progbits
	.sectionflags	@""
	.align	4
.nv.constant0._Z9histogrimiPiPj:
	.zero		920


//--------------------- SYMBOLS --------------------------

	.type		.nv.reservedSmem.offset0,@object
	.size		.nv.reservedSmem.offset0,0x4
	.type		.nv.reservedSmem.cap,@object
	.size		.nv.reservedSmem.cap,0x4
